//
// Generated by NVIDIA NVVM Compiler
//
// Compiler Build ID: CL-36424714
// Cuda compilation tools, release 13.0, V13.0.88
// Based on NVVM 20.0.0
//

.version 9.0
.target sm_100
.address_size 64

	// .globl	_Z3addPcS_Pi

.visible .entry _Z3addPcS_Pi(
	.param .u64 .ptr .align 1 _Z3addPcS_Pi_param_0,
	.param .u64 .ptr .align 1 _Z3addPcS_Pi_param_1,
	.param .u64 .ptr .align 1 _Z3addPcS_Pi_param_2
)
{
	.reg .pred 	%p<3>;
	.reg .b16 	%rs<2>;
	.reg .b32 	%r<12>;
	.reg .b64 	%rd<11>;

	ld.param.u64 	%rd4, [_Z3addPcS_Pi_param_0];
	ld.param.u64 	%rd5, [_Z3addPcS_Pi_param_1];
	ld.param.u64 	%rd6, [_Z3addPcS_Pi_param_2];
	cvta.to.global.u64 	%rd1, %rd6;
	ld.global.u32 	%r1, [%rd1];
	setp.lt.s32 	%p1, %r1, 1;
	@%p1 bra 	$L__BB0_3;
	mov.u32 	%r8, %tid.x;
	mul.lo.s32 	%r11, %r1, %r8;
	cvta.to.global.u64 	%rd2, %rd5;
	cvta.to.global.u64 	%rd3, %rd4;
	mov.b32 	%r10, 0;
$L__BB0_2:
	cvt.u64.u32 	%rd7, %r10;
	add.s64 	%rd8, %rd2, %rd7;
	ld.global.u8 	%rs1, [%rd8];
	cvt.u64.u32 	%rd9, %r11;
	add.s64 	%rd10, %rd3, %rd9;
	st.global.u8 	[%rd10], %rs1;
	add.s32 	%r11, %r11, 1;
	add.s32 	%r10, %r10, 1;
	ld.global.u32 	%r9, [%rd1];
	setp.lt.s32 	%p2, %r10, %r9;
	@%p2 bra 	$L__BB0_2;
$L__BB0_3:
	ret;

}


// ===== COMPILED SASS (sm_100) =====

	.target	sm_100

	.elftype	@"ET_EXEC"


//--------------------- .note.nv.tkinfo           --------------------------
	.section	.note.nv.tkinfo,"",@"SHT_NOTE"
	.sectionflags	@"SHF_NOTE_NV_TKINFO"
	.tkinfo
        /*0018*/ 	.word	0x00000002
        /*0030*/ 	.string	""
        /*0030*/ 	.string	"ptxas"
        /*0030*/ 	.string	"Cuda compilation tools, release 13.0, V13.0.88"
        /*0030*/ 	.string	"Build cuda_13.0.r13.0/compiler.36424714_0"
        /*0030*/ 	.string	"-arch sm_100 -m 64 "



//--------------------- .note.nv.cuinfo           --------------------------
	.section	.note.nv.cuinfo,"",@"SHT_NOTE"
	.sectionflags	@"SHF_NOTE_NV_CUINFO"
        /*0018*/ 	.short	0x0002
        /*001a*/ 	.short	0x0064
        /*001c*/ 	.short	0x0082
	.zero		2


//--------------------- .nv.info                  --------------------------
	.section	.nv.info,"",@"SHT_CUDA_INFO"
	.align	4


	//----- nvinfo : EIATTR_REGCOUNT
	.align		4
        /*0000*/ 	.byte	0x04, 0x2f
        /*0002*/ 	.short	(.L_1 - .L_0)
	.align		4
.L_0:
        /*0004*/ 	.word	index@(_Z3addPcS_Pi)
        /*0008*/ 	.word	0x0000000b


	//----- nvinfo : EIATTR_FRAME_SIZE
	.align		4
.L_1:
        /*000c*/ 	.byte	0x04, 0x11
        /*000e*/ 	.short	(.L_3 - .L_2)
	.align		4
.L_2:
        /*0010*/ 	.word	index@(_Z3addPcS_Pi)
        /*0014*/ 	.word	0x00000000


	//----- nvinfo : EIATTR_MIN_STACK_SIZE
	.align		4
.L_3:
        /*0018*/ 	.byte	0x04, 0x12
        /*001a*/ 	.short	(.L_5 - .L_4)
	.align		4
.L_4:
        /*001c*/ 	.word	index@(_Z3addPcS_Pi)
        /*0020*/ 	.word	0x00000000
.L_5:


//--------------------- .nv.compat                --------------------------
	.section	.nv.compat,"",@"SHT_CUDA_COMPAT_INFO"
	.align	4
        /*0000*/ 	.byte	0x02, 0x09, 0x00, 0x00, 0x02, 0x02, 0x01, 0x00, 0x02, 0x05, 0x05, 0x00, 0x03, 0x07, 0x01, 0x01
        /*0010*/ 	.byte	0x02, 0x03, 0x00, 0x00, 0x02, 0x06, 0x01, 0x00, 0x04, 0x0b, 0x08, 0x00, 0x09, 0x00, 0x00, 0x00
        /*0020*/ 	.byte	0x00, 0x00, 0x00, 0x00


//--------------------- .nv.info._Z3addPcS_Pi     --------------------------
	.section	.nv.info._Z3addPcS_Pi,"",@"SHT_CUDA_INFO"
	.sectionflags	@""
	.align	4


	//----- nvinfo : EIATTR_CUDA_API_VERSION
	.align		4
        /*0000*/ 	.byte	0x04, 0x37
        /*0002*/ 	.short	(.L_7 - .L_6)
.L_6:
        /*0004*/ 	.word	0x00000082


	//----- nvinfo : EIATTR_KPARAM_INFO
	.align		4
.L_7:
        /*0008*/ 	.byte	0x04, 0x17
        /*000a*/ 	.short	(.L_9 - .L_8)
.L_8:
        /*000c*/ 	.word	0x00000000
        /*0010*/ 	.short	0x0002
        /*0012*/ 	.short	0x0010
        /*0014*/ 	.byte	0x00, 0xf5, 0x21, 0x00


	//----- nvinfo : EIATTR_KPARAM_INFO
	.align		4
.L_9:
        /*0018*/ 	.byte	0x04, 0x17
        /*001a*/ 	.short	(.L_11 - .L_10)
.L_10:
        /*001c*/ 	.word	0x00000000
        /*0020*/ 	.short	0x0001
        /*0022*/ 	.short	0x0008
        /*0024*/ 	.byte	0x00, 0xf5, 0x21, 0x00


	//----- nvinfo : EIATTR_KPARAM_INFO
	.align		4
.L_11:
        /*0028*/ 	.byte	0x04, 0x17
        /*002a*/ 	.short	(.L_13 - .L_12)
.L_12:
        /*002c*/ 	.word	0x00000000
        /*0030*/ 	.short	0x0000
        /*0032*/ 	.short	0x0000
        /*0034*/ 	.byte	0x00, 0xf5, 0x21, 0x00


	//----- nvinfo : EIATTR_SPARSE_MMA_MASK
	.align		4
.L_13:
        /*0038*/ 	.byte	0x03, 0x50
        /*003a*/ 	.short	0x0000


	//----- nvinfo : EIATTR_MAXREG_COUNT
	.align		4
        /*003c*/ 	.byte	0x03, 0x1b
        /*003e*/ 	.short	0x00ff


	//----- nvinfo : EIATTR_MERCURY_ISA_VERSION
	.align		4
        /*0040*/ 	.byte	0x03, 0x5f
        /*0042*/ 	.short	0x0101


	//----- nvinfo : EIATTR_VRC_CTA_INIT_COUNT
	.align		4
        /*0044*/ 	.byte	0x02, 0x4a
	.zero		1
	.zero		1


	//----- nvinfo : EIATTR_EXIT_INSTR_OFFSETS
	.align		4
        /*0048*/ 	.byte	0x04, 0x1c
        /*004a*/ 	.short	(.L_15 - .L_14)


	//   ....[0]....
.L_14:
        /*004c*/ 	.word	0x00000050


	//   ....[1]....
        /*0050*/ 	.word	0x00000170


	//----- nvinfo : EIATTR_CBANK_PARAM_SIZE
	.align		4
.L_15:
        /*0054*/ 	.byte	0x03, 0x19
        /*0056*/ 	.short	0x0018


	//----- nvinfo : EIATTR_PARAM_CBANK
	.align		4
        /*0058*/ 	.byte	0x04, 0x0a
        /*005a*/ 	.short	(.L_17 - .L_16)
	.align		4
.L_16:
        /*005c*/ 	.word	index@(.nv.constant0._Z3addPcS_Pi)
        /*0060*/ 	.short	0x0380
        /*0062*/ 	.short	0x0018


	//----- nvinfo : EIATTR_SW_WAR
	.align		4
.L_17:
        /*0064*/ 	.byte	0x04, 0x36
        /*0066*/ 	.short	(.L_19 - .L_18)
.L_18:
        /*0068*/ 	.word	0x00000008
.L_19:


//--------------------- .nv.callgraph             --------------------------
	.section	.nv.callgraph,"",@"SHT_CUDA_CALLGRAPH"
	.align	4
	.sectionentsize	8
	.align		4
        /*0000*/ 	.word	0x00000000
	.align		4
        /*0004*/ 	.word	0xffffffff
	.align		4
        /*0008*/ 	.word	0x00000000
	.align		4
        /*000c*/ 	.word	0xfffffffe
	.align		4
        /*0010*/ 	.word	0x00000000
	.align		4
        /*0014*/ 	.word	0xfffffffd
	.align		4
        /*0018*/ 	.word	0x00000000
	.align		4
        /*001c*/ 	.word	0xfffffffc


//--------------------- .text._Z3addPcS_Pi        --------------------------
	.section	.text._Z3addPcS_Pi,"ax",@progbits
	.align	128
        .global         _Z3addPcS_Pi
        .type           _Z3addPcS_Pi,@function
        .size           _Z3addPcS_Pi,(.L_x_2 - _Z3addPcS_Pi)
        .other          _Z3addPcS_Pi,@"STO_CUDA_ENTRY STV_DEFAULT"
_Z3addPcS_Pi:
.text._Z3addPcS_Pi:
[----:B------:R-:W-:Y:S08]  /*0000*/  LDC R1, c[0x0][0x37c] ;  /* 0x0000df00ff017b82 */ /* 0x000ff00000000800 */
[----:B------:R-:W0:Y:S01]  /*0010*/  LDC.64 R2, c[0x0][0x390] ;  /* 0x0000e400ff027b82 */ /* 0x000e220000000a00 */
[----:B------:R-:W0:Y:S02]  /*0020*/  LDCU.64 UR6, c[0x0][0x358] ;  /* 0x00006b00ff0677ac */ /* 0x000e240008000a00 */
[----:B0-----:R-:W2:Y:S02]  /*0030*/  LDG.E R0, desc[UR6][R2.64] ;  /* 0x0000000602007981 */ /* 0x001ea4000c1e1900 */
[----:B--2---:R-:W-:-:S13]  /*0040*/  ISETP.GE.AND P0, PT, R0, 0x1, PT ;  /* 0x000000010000780c */ /* 0x004fda0003f06270 */
[----:B------:R-:W-:Y:S05]  /*0050*/  @!P0 EXIT ;  /* 0x000000000000894d */ /* 0x000fea0003800000 */
[----:B------:R-:W0:Y:S01]  /*0060*/  S2R R5, SR_TID.X ;  /* 0x0000000000057919 */ /* 0x000e220000002100 */
[----:B------:R-:W1:Y:S01]  /*0070*/  LDCU.128 UR12, c[0x0][0x380] ;  /* 0x00007000ff0c77ac */ /* 0x000e620008000c00 */
[----:B------:R-:W-:Y:S01]  /*0080*/  UMOV UR4, URZ ;  /* 0x000000ff00047c82 */ /* 0x000fe20008000000 */
[----:B01----:R-:W-:-:S07]  /*0090*/  IMAD R0, R0, R5, RZ ;  /* 0x0000000500007224 */ /* 0x003fce00078e02ff */
.L_x_0:
[----:B------:R-:W-:-:S04]  /*00a0*/  UIADD3 UR5, UP0, UPT, UR4, UR14, URZ ;  /* 0x0000000e04057290 */ /* 0x000fc8000ff1e0ff */
[----:B------:R-:W-:Y:S02]  /*00b0*/  UIADD3.X UR8, UPT, UPT, URZ, UR15, URZ, UP0, !UPT ;  /* 0x0000000fff087290 */ /* 0x000fe400087fe4ff */
[----:B------:R-:W-:-:S04]  /*00c0*/  IMAD.U32 R4, RZ, RZ, UR5 ;  /* 0x00000005ff047e24 */ /* 0x000fc8000f8e00ff */
[----:B------:R-:W-:-:S06]  /*00d0*/  IMAD.U32 R5, RZ, RZ, UR8 ;  /* 0x00000008ff057e24 */ /* 0x000fcc000f8e00ff */
[----:B------:R-:W2:Y:S01]  /*00e0*/  LDG.E.U8 R5, desc[UR6][R4.64] ;  /* 0x0000000604057981 */ /* 0x000ea2000c1e1100 */
[----:B------:R-:W-:-:S04]  /*00f0*/  IADD3 R6, P0, PT, R0, UR12, RZ ;  /* 0x0000000c00067c10 */ /* 0x000fc8000ff1e0ff */
[----:B------:R-:W-:-:S05]  /*0100*/  IADD3.X R7, PT, PT, RZ, UR13, RZ, P0, !PT ;  /* 0x0000000dff077c10 */ /* 0x000fca00087fe4ff */
[----:B--2---:R0:W-:Y:S04]  /*0110*/  STG.E.U8 desc[UR6][R6.64], R5 ;  /* 0x0000000506007986 */ /* 0x0041e8000c101106 */
[----:B------:R-:W2:Y:S01]  /*0120*/  LDG.E R8, desc[UR6][R2.64] ;  /* 0x0000000602087981 */ /* 0x000ea2000c1e1900 */
[----:B------:R-:W-:Y:S01]  /*0130*/  UIADD3 UR4, UPT, UPT, UR4, 0x1, URZ ;  /* 0x0000000104047890 */ /* 0x000fe2000fffe0ff */
[----:B------:R-:W-:-:S05]  /*0140*/  VIADD R0, R0, 0x1 ;  /* 0x0000000100007836 */ /* 0x000fca0000000000 */
[----:B--2---:R-:W-:-:S13]  /*0150*/  ISETP.LE.AND P0, PT, R8, UR4, PT ;  /* 0x0000000408007c0c */ /* 0x004fda000bf03270 */
[----:B0-----:R-:W-:Y:S05]  /*0160*/  @!P0 BRA `(.L_x_0) ;  /* 0xfffffffc00cc8947 */ /* 0x001fea000383ffff */
[----:B------:R-:W-:Y:S05]  /*0170*/  EXIT ;  /* 0x000000000000794d */ /* 0x000fea0003800000 */
.L_x_1:
[----:B------:R-:W-:-:S00]  /*0180*/  BRA `(.L_x_1) ;  /* 0xfffffffc00fc7947 */ /* 0x000fc0000383ffff */
[----:B------:R-:W-:-:S00]  /*0190*/  NOP ;  /* 0x0000000000007918 */ /* 0x000fc00000000000 */
        /* <DEDUP_REMOVED lines=14> */
.L_x_2:


//--------------------- .nv.shared.reserved.0     --------------------------
	.section	.nv.shared.reserved.0,"aw",@nobits
	.weak		__nv_reservedSMEM_offset_0_alias
	.size		__nv_reservedSMEM_offset_0_alias, 0, 64
	.other		__nv_reservedSMEM_offset_0_alias,@"STO_CUDA_RESERVED_SHARED STV_DEFAULT"
__nv_reservedSMEM_offset_0_alias:
	.zero		0
	.zero		64


//--------------------- .nv.constant0._Z3addPcS_Pi --------------------------
	.section	.nv.constant0._Z3addPcS_Pi,"a",@progbits
	.sectionflags	@""
	.align	4
.nv.constant0._Z3addPcS_Pi:
	.zero		920


//--------------------- SYMBOLS --------------------------

	.type		.nv.reservedSmem.offset0,@object
	.size		.nv.reservedSmem.offset0,0x4
